//
// Generated by NVIDIA NVVM Compiler
//
// Compiler Build ID: CL-36424714
// Cuda compilation tools, release 13.0, V13.0.88
// Based on NVVM 20.0.0
//

.version 9.0
.target sm_100
.address_size 64

	// .globl	default_function_kernel

.visible .entry default_function_kernel(
	.param .u64 .ptr .align 1 default_function_kernel_param_0,
	.param .u64 .ptr .align 1 default_function_kernel_param_1
)
.maxntid 5
{
	.reg .b32 	%r<4>;
	.reg .b32 	%f<3>;
	.reg .b64 	%rd<8>;

	ld.param.u64 	%rd1, [default_function_kernel_param_0];
	ld.param.u64 	%rd2, [default_function_kernel_param_1];
	cvta.to.global.u64 	%rd3, %rd1;
	cvta.to.global.u64 	%rd4, %rd2;
	mov.u32 	%r1, %ctaid.x;
	mov.u32 	%r2, %tid.x;
	mad.lo.s32 	%r3, %r1, 5, %r2;
	mul.wide.u32 	%rd5, %r3, 4;
	add.s64 	%rd6, %rd4, %rd5;
	ld.global.nc.f32 	%f1, [%rd6];
	lg2.approx.f32 	%f2, %f1;
	add.s64 	%rd7, %rd3, %rd5;
	st.global.f32 	[%rd7], %f2;
	ret;

}


// ===== COMPILED SASS (sm_100) =====

	.target	sm_100

	.elftype	@"ET_EXEC"


//--------------------- .note.nv.tkinfo           --------------------------
	.section	.note.nv.tkinfo,"",@"SHT_NOTE"
	.sectionflags	@"SHF_NOTE_NV_TKINFO"
	.tkinfo
        /*0018*/ 	.word	0x00000002
        /*0030*/ 	.string	""
        /*0030*/ 	.string	"ptxas"
        /*0030*/ 	.string	"Cuda compilation tools, release 13.0, V13.0.88"
        /*0030*/ 	.string	"Build cuda_13.0.r13.0/compiler.36424714_0"
        /*0030*/ 	.string	"-arch sm_100 -m 64 "



//--------------------- .note.nv.cuinfo           --------------------------
	.section	.note.nv.cuinfo,"",@"SHT_NOTE"
	.sectionflags	@"SHF_NOTE_NV_CUINFO"
        /*0018*/ 	.short	0x0002
        /*001a*/ 	.short	0x0064
        /*001c*/ 	.short	0x0082
	.zero		2


//--------------------- .nv.info                  --------------------------
	.section	.nv.info,"",@"SHT_CUDA_INFO"
	.align	4


	//----- nvinfo : EIATTR_REGCOUNT
	.align		4
        /*0000*/ 	.byte	0x04, 0x2f
        /*0002*/ 	.short	(.L_1 - .L_0)
	.align		4
.L_0:
        /*0004*/ 	.word	index@(default_function_kernel)
        /*0008*/ 	.word	0x0000000c


	//----- nvinfo : EIATTR_FRAME_SIZE
	.align		4
.L_1:
        /*000c*/ 	.byte	0x04, 0x11
        /*000e*/ 	.short	(.L_3 - .L_2)
	.align		4
.L_2:
        /*0010*/ 	.word	index@(default_function_kernel)
        /*0014*/ 	.word	0x00000000


	//----- nvinfo : EIATTR_MIN_STACK_SIZE
	.align		4
.L_3:
        /*0018*/ 	.byte	0x04, 0x12
        /*001a*/ 	.short	(.L_5 - .L_4)
	.align		4
.L_4:
        /*001c*/ 	.word	index@(default_function_kernel)
        /*0020*/ 	.word	0x00000000
.L_5:


//--------------------- .nv.compat                --------------------------
	.section	.nv.compat,"",@"SHT_CUDA_COMPAT_INFO"
	.align	4
        /*0000*/ 	.byte	0x02, 0x09, 0x00, 0x00, 0x02, 0x02, 0x01, 0x00, 0x02, 0x05, 0x05, 0x00, 0x03, 0x07, 0x01, 0x01
        /*0010*/ 	.byte	0x02, 0x03, 0x00, 0x00, 0x02, 0x06, 0x01, 0x00, 0x04, 0x0b, 0x08, 0x00, 0x01, 0x00, 0x00, 0x00
        /*0020*/ 	.byte	0x00, 0x00, 0x00, 0x00


//--------------------- .nv.info.default_function_kernel --------------------------
	.section	.nv.info.default_function_kernel,"",@"SHT_CUDA_INFO"
	.sectionflags	@""
	.align	4


	//----- nvinfo : EIATTR_CUDA_API_VERSION
	.align		4
        /*0000*/ 	.byte	0x04, 0x37
        /*0002*/ 	.short	(.L_7 - .L_6)
.L_6:
        /*0004*/ 	.word	0x00000082


	//----- nvinfo : EIATTR_KPARAM_INFO
	.align		4
.L_7:
        /*0008*/ 	.byte	0x04, 0x17
        /*000a*/ 	.short	(.L_9 - .L_8)
.L_8:
        /*000c*/ 	.word	0x00000000
        /*0010*/ 	.short	0x0001
        /*0012*/ 	.short	0x0008
        /*0014*/ 	.byte	0x00, 0xf5, 0x21, 0x00


	//----- nvinfo : EIATTR_KPARAM_INFO
	.align		4
.L_9:
        /*0018*/ 	.byte	0x04, 0x17
        /*001a*/ 	.short	(.L_11 - .L_10)
.L_10:
        /*001c*/ 	.word	0x00000000
        /*0020*/ 	.short	0x0000
        /*0022*/ 	.short	0x0000
        /*0024*/ 	.byte	0x00, 0xf5, 0x21, 0x00


	//----- nvinfo : EIATTR_SPARSE_MMA_MASK
	.align		4
.L_11:
        /*0028*/ 	.byte	0x03, 0x50
        /*002a*/ 	.short	0x0000


	//----- nvinfo : EIATTR_MAXREG_COUNT
	.align		4
        /*002c*/ 	.byte	0x03, 0x1b
        /*002e*/ 	.short	0x00ff


	//----- nvinfo : EIATTR_MERCURY_ISA_VERSION
	.align		4
        /*0030*/ 	.byte	0x03, 0x5f
        /*0032*/ 	.short	0x0101


	//----- nvinfo : EIATTR_VRC_CTA_INIT_COUNT
	.align		4
        /*0034*/ 	.byte	0x02, 0x4a
	.zero		1
	.zero		1


	//----- nvinfo : EIATTR_EXIT_INSTR_OFFSETS
	.align		4
        /*0038*/ 	.byte	0x04, 0x1c
        /*003a*/ 	.short	(.L_13 - .L_12)


	//   ....[0]....
.L_12:
        /*003c*/ 	.word	0x000000f0


	//----- nvinfo : EIATTR_MAX_THREADS
	.align		4
.L_13:
        /*0040*/ 	.byte	0x04, 0x05
        /*0042*/ 	.short	(.L_15 - .L_14)
.L_14:
        /*0044*/ 	.word	0x00000005
        /*0048*/ 	.word	0x00000001
        /*004c*/ 	.word	0x00000001


	//----- nvinfo : EIATTR_CBANK_PARAM_SIZE
	.align		4
.L_15:
        /*0050*/ 	.byte	0x03, 0x19
        /*0052*/ 	.short	0x0010


	//----- nvinfo : EIATTR_PARAM_CBANK
	.align		4
        /*0054*/ 	.byte	0x04, 0x0a
        /*0056*/ 	.short	(.L_17 - .L_16)
	.align		4
.L_16:
        /*0058*/ 	.word	index@(.nv.constant0.default_function_kernel)
        /*005c*/ 	.short	0x0380
        /*005e*/ 	.short	0x0010


	//----- nvinfo : EIATTR_SW_WAR
	.align		4
.L_17:
        /*0060*/ 	.byte	0x04, 0x36
        /*0062*/ 	.short	(.L_19 - .L_18)
.L_18:
        /*0064*/ 	.word	0x00000008
.L_19:


//--------------------- .nv.callgraph             --------------------------
	.section	.nv.callgraph,"",@"SHT_CUDA_CALLGRAPH"
	.align	4
	.sectionentsize	8
	.align		4
        /*0000*/ 	.word	0x00000000
	.align		4
        /*0004*/ 	.word	0xffffffff
	.align		4
        /*0008*/ 	.word	0x00000000
	.align		4
        /*000c*/ 	.word	0xfffffffe
	.align		4
        /*0010*/ 	.word	0x00000000
	.align		4
        /*0014*/ 	.word	0xfffffffd
	.align		4
        /*0018*/ 	.word	0x00000000
	.align		4
        /*001c*/ 	.word	0xfffffffc


//--------------------- .text.default_function_kernel --------------------------
	.section	.text.default_function_kernel,"ax",@progbits
	.align	128
        .global         default_function_kernel
        .type           default_function_kernel,@function
        .size           default_function_kernel,(.L_x_1 - default_function_kernel)
        .other          default_function_kernel,@"STO_CUDA_ENTRY STV_DEFAULT"
default_function_kernel:
.text.default_function_kernel:
[----:B------:R-:W-:Y:S01]  /*0000*/  LDC R1, c[0x0][0x37c] ;  /* 0x0000df00ff017b82 */ /* 0x000fe20000000800 */
[----:B------:R-:W0:Y:S07]  /*0010*/  S2R R7, SR_CTAID.X ;  /* 0x0000000000077919 */ /* 0x000e2e0000002500 */
[----:B------:R-:W1:Y:S01]  /*0020*/  LDC.64 R2, c[0x0][0x388] ;  /* 0x0000e200ff027b82 */ /* 0x000e620000000a00 */
[----:B------:R-:W2:Y:S01]  /*0030*/  LDCU.64 UR4, c[0x0][0x358] ;  /* 0x00006b00ff0477ac */ /* 0x000ea20008000a00 */
[----:B------:R-:W0:Y:S06]  /*0040*/  S2R R0, SR_TID.X ;  /* 0x0000000000007919 */ /* 0x000e2c0000002100 */
[----:B------:R-:W3:Y:S01]  /*0050*/  LDC.64 R4, c[0x0][0x380] ;  /* 0x0000e000ff047b82 */ /* 0x000ee20000000a00 */
[----:B0-----:R-:W-:-:S04]  /*0060*/  IMAD R7, R7, 0x5, R0 ;  /* 0x0000000507077824 */ /* 0x001fc800078e0200 */
[----:B-1----:R-:W-:-:S05]  /*0070*/  IMAD.WIDE.U32 R2, R7, 0x4, R2 ;  /* 0x0000000407027825 */ /* 0x002fca00078e0002 */
[----:B--2---:R-:W2:Y:S01]  /*0080*/  LDG.E.CONSTANT R0, desc[UR4][R2.64] ;  /* 0x0000000402007981 */ /* 0x004ea2000c1e9900 */
[----:B---3--:R-:W-:Y:S01]  /*0090*/  IMAD.WIDE.U32 R4, R7, 0x4, R4 ;  /* 0x0000000407047825 */ /* 0x008fe200078e0004 */
[----:B--2---:R-:W-:-:S13]  /*00a0*/  FSETP.GEU.AND P0, PT, |R0|, 1.175494350822287508e-38, PT ;  /* 0x008000000000780b */ /* 0x004fda0003f0e200 */
[----:B------:R-:W-:-:S04]  /*00b0*/  @!P0 FMUL R0, R0, 16777216 ;  /* 0x4b80000000008820 */ /* 0x000fc80000400000 */
[----:B------:R-:W0:Y:S02]  /*00c0*/  MUFU.LG2 R9, R0 ;  /* 0x0000000000097308 */ /* 0x000e240000000c00 */
[----:B0-----:R-:W-:-:S05]  /*00d0*/  @!P0 FADD R9, R9, -24 ;  /* 0xc1c0000009098421 */ /* 0x001fca0000000000 */
[----:B------:R-:W-:Y:S01]  /*00e0*/  STG.E desc[UR4][R4.64], R9 ;  /* 0x0000000904007986 */ /* 0x000fe2000c101904 */
[----:B------:R-:W-:Y:S05]  /*00f0*/  EXIT ;  /* 0x000000000000794d */ /* 0x000fea0003800000 */
.L_x_0:
[----:B------:R-:W-:-:S00]  /*0100*/  BRA `(.L_x_0) ;  /* 0xfffffffc00fc7947 */ /* 0x000fc0000383ffff */
[----:B------:R-:W-:-:S00]  /*0110*/  NOP ;  /* 0x0000000000007918 */ /* 0x000fc00000000000 */
        /* <DEDUP_REMOVED lines=14> */
.L_x_1:


//--------------------- .nv.shared.reserved.0     --------------------------
	.section	.nv.shared.reserved.0,"aw",@nobits
	.weak		__nv_reservedSMEM_offset_0_alias
	.size		__nv_reservedSMEM_offset_0_alias, 0, 64
	.other		__nv_reservedSMEM_offset_0_alias,@"STO_CUDA_RESERVED_SHARED STV_DEFAULT"
__nv_reservedSMEM_offset_0_alias:
	.zero		0
	.zero		64


//--------------------- .nv.constant0.default_function_kernel --------------------------
	.section	.nv.constant0.default_function_kernel,"a",@progbits
	.sectionflags	@""
	.align	4
.nv.constant0.default_function_kernel:
	.zero		912


//--------------------- SYMBOLS --------------------------

	.type		.nv.reservedSmem.offset0,@object
	.size		.nv.reservedSmem.offset0,0x4
